//
// Generated by NVIDIA NVVM Compiler
//
// Compiler Build ID: CL-36424714
// Cuda compilation tools, release 13.0, V13.0.88
// Based on NVVM 20.0.0
//

.version 9.0
.target sm_100
.address_size 64

	// .globl	conv2d
.const .align 4 .b8 d_kernel[36];
// _ZZ6conv2dE4tile has been demoted

.visible .entry conv2d(
	.param .u64 .ptr .align 1 conv2d_param_0,
	.param .u64 .ptr .align 1 conv2d_param_1,
	.param .u32 conv2d_param_2,
	.param .u32 conv2d_param_3
)
{
	.reg .pred 	%p<12>;
	.reg .b32 	%r<28>;
	.reg .b32 	%f<45>;
	.reg .b64 	%rd<13>;
	// demoted variable
	.shared .align 4 .b8 _ZZ6conv2dE4tile[1296];
	ld.param.u64 	%rd4, [conv2d_param_0];
	ld.param.u64 	%rd3, [conv2d_param_1];
	ld.param.u32 	%r11, [conv2d_param_2];
	ld.param.u32 	%r13, [conv2d_param_3];
	cvta.to.global.u64 	%rd1, %rd4;
	mov.u32 	%r1, %tid.x;
	mov.u32 	%r2, %tid.y;
	mov.u32 	%r14, %ctaid.x;
	shl.b32 	%r15, %r14, 4;
	add.s32 	%r3, %r15, %r1;
	mov.u32 	%r16, %ctaid.y;
	shl.b32 	%r17, %r16, 4;
	add.s32 	%r18, %r17, %r2;
	setp.lt.s32 	%p2, %r3, %r11;
	setp.lt.s32 	%p3, %r18, %r13;
	and.pred  	%p1, %p2, %p3;
	mad.lo.s32 	%r5, %r11, %r18, %r3;
	mul.wide.s32 	%rd5, %r5, 4;
	add.s64 	%rd2, %rd1, %rd5;
	mov.u32 	%r19, _ZZ6conv2dE4tile;
	mad.lo.s32 	%r6, %r2, 72, %r19;
	add.s32 	%r7, %r6, 72;
	shl.b32 	%r20, %r1, 2;
	add.s32 	%r8, %r7, %r20;
	not.pred 	%p4, %p1;
	@%p4 bra 	$L__BB0_2;
	ld.global.f32 	%f9, [%rd2];
	st.shared.f32 	[%r8+4], %f9;
	bra.uni 	$L__BB0_3;
$L__BB0_2:
	mov.b32 	%r21, 0;
	st.shared.u32 	[%r8+4], %r21;
$L__BB0_3:
	setp.ne.s32 	%p5, %r1, 0;
	@%p5 bra 	$L__BB0_9;
	setp.lt.s32 	%p6, %r3, 1;
	mov.f32 	%f41, 0f00000000;
	@%p6 bra 	$L__BB0_6;
	ld.global.f32 	%f41, [%rd2+-4];
$L__BB0_6:
	st.shared.f32 	[%r7], %f41;
	add.s32 	%r22, %r3, 16;
	setp.ge.s32 	%p7, %r22, %r11;
	mov.f32 	%f42, 0f00000000;
	@%p7 bra 	$L__BB0_8;
	ld.global.f32 	%f42, [%rd2+64];
$L__BB0_8:
	st.shared.f32 	[%r6+140], %f42;
$L__BB0_9:
	setp.ne.s32 	%p8, %r2, 0;
	@%p8 bra 	$L__BB0_15;
	setp.eq.s32 	%p9, %r18, 0;
	mov.f32 	%f43, 0f00000000;
	@%p9 bra 	$L__BB0_12;
	add.s32 	%r23, %r18, -1;
	mad.lo.s32 	%r24, %r11, %r23, %r3;
	mul.wide.s32 	%rd6, %r24, 4;
	add.s64 	%rd7, %rd1, %rd6;
	ld.global.f32 	%f43, [%rd7];
$L__BB0_12:
	add.s32 	%r9, %r19, %r20;
	st.shared.f32 	[%r9+4], %f43;
	add.s32 	%r10, %r18, 16;
	setp.ge.s32 	%p10, %r10, %r13;
	mov.f32 	%f44, 0f00000000;
	@%p10 bra 	$L__BB0_14;
	mad.lo.s32 	%r27, %r11, %r10, %r3;
	mul.wide.s32 	%rd8, %r27, 4;
	add.s64 	%rd9, %rd1, %rd8;
	ld.global.f32 	%f44, [%rd9];
$L__BB0_14:
	st.shared.f32 	[%r9+1228], %f44;
$L__BB0_15:
	bar.sync 	0;
	@%p4 bra 	$L__BB0_17;
	ld.shared.f32 	%f14, [%r8+-72];
	ld.const.f32 	%f15, [d_kernel];
	fma.rn.f32 	%f16, %f14, %f15, 0f00000000;
	ld.shared.f32 	%f17, [%r8+-68];
	ld.const.f32 	%f18, [d_kernel+4];
	fma.rn.f32 	%f19, %f17, %f18, %f16;
	ld.shared.f32 	%f20, [%r8+-64];
	ld.const.f32 	%f21, [d_kernel+8];
	fma.rn.f32 	%f22, %f20, %f21, %f19;
	ld.shared.f32 	%f23, [%r8];
	ld.const.f32 	%f24, [d_kernel+12];
	fma.rn.f32 	%f25, %f23, %f24, %f22;
	ld.shared.f32 	%f26, [%r8+4];
	ld.const.f32 	%f27, [d_kernel+16];
	fma.rn.f32 	%f28, %f26, %f27, %f25;
	ld.shared.f32 	%f29, [%r8+8];
	ld.const.f32 	%f30, [d_kernel+20];
	fma.rn.f32 	%f31, %f29, %f30, %f28;
	ld.shared.f32 	%f32, [%r8+72];
	ld.const.f32 	%f33, [d_kernel+24];
	fma.rn.f32 	%f34, %f32, %f33, %f31;
	ld.shared.f32 	%f35, [%r8+76];
	ld.const.f32 	%f36, [d_kernel+28];
	fma.rn.f32 	%f37, %f35, %f36, %f34;
	ld.shared.f32 	%f38, [%r8+80];
	ld.const.f32 	%f39, [d_kernel+32];
	fma.rn.f32 	%f40, %f38, %f39, %f37;
	cvta.to.global.u64 	%rd10, %rd3;
	add.s64 	%rd12, %rd10, %rd5;
	st.global.f32 	[%rd12], %f40;
$L__BB0_17:
	ret;

}


// ===== COMPILED SASS (sm_100) =====

	.target	sm_100

	.elftype	@"ET_EXEC"


//--------------------- .note.nv.tkinfo           --------------------------
	.section	.note.nv.tkinfo,"",@"SHT_NOTE"
	.sectionflags	@"SHF_NOTE_NV_TKINFO"
	.tkinfo
        /*0018*/ 	.word	0x00000002
        /*0030*/ 	.string	""
        /*0030*/ 	.string	"ptxas"
        /*0030*/ 	.string	"Cuda compilation tools, release 13.0, V13.0.88"
        /*0030*/ 	.string	"Build cuda_13.0.r13.0/compiler.36424714_0"
        /*0030*/ 	.string	"-arch sm_100 -m 64 "



//--------------------- .note.nv.cuinfo           --------------------------
	.section	.note.nv.cuinfo,"",@"SHT_NOTE"
	.sectionflags	@"SHF_NOTE_NV_CUINFO"
        /*0018*/ 	.short	0x0002
        /*001a*/ 	.short	0x0064
        /*001c*/ 	.short	0x0082
	.zero		2


//--------------------- .nv.info                  --------------------------
	.section	.nv.info,"",@"SHT_CUDA_INFO"
	.align	4


	//----- nvinfo : EIATTR_REGCOUNT
	.align		4
        /*0000*/ 	.byte	0x04, 0x2f
        /*0002*/ 	.short	(.L_2 - .L_1)
	.align		4
.L_1:
        /*0004*/ 	.word	index@(conv2d)
        /*0008*/ 	.word	0x00000016


	//----- nvinfo : EIATTR_FRAME_SIZE
	.align		4
.L_2:
        /*000c*/ 	.byte	0x04, 0x11
        /*000e*/ 	.short	(.L_4 - .L_3)
	.align		4
.L_3:
        /*0010*/ 	.word	index@(conv2d)
        /*0014*/ 	.word	0x00000000


	//----- nvinfo : EIATTR_MIN_STACK_SIZE
	.align		4
.L_4:
        /*0018*/ 	.byte	0x04, 0x12
        /*001a*/ 	.short	(.L_6 - .L_5)
	.align		4
.L_5:
        /*001c*/ 	.word	index@(conv2d)
        /*0020*/ 	.word	0x00000000
.L_6:


//--------------------- .nv.compat                --------------------------
	.section	.nv.compat,"",@"SHT_CUDA_COMPAT_INFO"
	.align	4
        /*0000*/ 	.byte	0x02, 0x09, 0x00, 0x00, 0x02, 0x02, 0x01, 0x00, 0x02, 0x05, 0x05, 0x00, 0x03, 0x07, 0x01, 0x01
        /*0010*/ 	.byte	0x02, 0x03, 0x00, 0x00, 0x02, 0x06, 0x01, 0x00, 0x04, 0x0b, 0x08, 0x00, 0x09, 0x00, 0x00, 0x00
        /*0020*/ 	.byte	0x00, 0x00, 0x00, 0x00


//--------------------- .nv.info.conv2d           --------------------------
	.section	.nv.info.conv2d,"",@"SHT_CUDA_INFO"
	.sectionflags	@""
	.align	4


	//----- nvinfo : EIATTR_CUDA_API_VERSION
	.align		4
        /*0000*/ 	.byte	0x04, 0x37
        /*0002*/ 	.short	(.L_8 - .L_7)
.L_7:
        /*0004*/ 	.word	0x00000082


	//----- nvinfo : EIATTR_KPARAM_INFO
	.align		4
.L_8:
        /*0008*/ 	.byte	0x04, 0x17
        /*000a*/ 	.short	(.L_10 - .L_9)
.L_9:
        /*000c*/ 	.word	0x00000000
        /*0010*/ 	.short	0x0003
        /*0012*/ 	.short	0x0014
        /*0014*/ 	.byte	0x00, 0xf0, 0x11, 0x00


	//----- nvinfo : EIATTR_KPARAM_INFO
	.align		4
.L_10:
        /*0018*/ 	.byte	0x04, 0x17
        /*001a*/ 	.short	(.L_12 - .L_11)
.L_11:
        /*001c*/ 	.word	0x00000000
        /*0020*/ 	.short	0x0002
        /*0022*/ 	.short	0x0010
        /*0024*/ 	.byte	0x00, 0xf0, 0x11, 0x00


	//----- nvinfo : EIATTR_KPARAM_INFO
	.align		4
.L_12:
        /*0028*/ 	.byte	0x04, 0x17
        /*002a*/ 	.short	(.L_14 - .L_13)
.L_13:
        /*002c*/ 	.word	0x00000000
        /*0030*/ 	.short	0x0001
        /*0032*/ 	.short	0x0008
        /*0034*/ 	.byte	0x00, 0xf5, 0x21, 0x00


	//----- nvinfo : EIATTR_KPARAM_INFO
	.align		4
.L_14:
        /*0038*/ 	.byte	0x04, 0x17
        /*003a*/ 	.short	(.L_16 - .L_15)
.L_15:
        /*003c*/ 	.word	0x00000000
        /*0040*/ 	.short	0x0000
        /*0042*/ 	.short	0x0000
        /*0044*/ 	.byte	0x00, 0xf5, 0x21, 0x00


	//----- nvinfo : EIATTR_SPARSE_MMA_MASK
	.align		4
.L_16:
        /*0048*/ 	.byte	0x03, 0x50
        /*004a*/ 	.short	0x0000


	//----- nvinfo : EIATTR_MAXREG_COUNT
	.align		4
        /*004c*/ 	.byte	0x03, 0x1b
        /*004e*/ 	.short	0x00ff


	//----- nvinfo : EIATTR_NUM_BARRIERS
	.align		4
        /*0050*/ 	.byte	0x02, 0x4c
        /*0052*/ 	.byte	0x01
	.zero		1


	//----- nvinfo : EIATTR_MERCURY_ISA_VERSION
	.align		4
        /*0054*/ 	.byte	0x03, 0x5f
        /*0056*/ 	.short	0x0101


	//----- nvinfo : EIATTR_VRC_CTA_INIT_COUNT
	.align		4
        /*0058*/ 	.byte	0x02, 0x4a
	.zero		1
	.zero		1


	//----- nvinfo : EIATTR_EXIT_INSTR_OFFSETS
	.align		4
        /*005c*/ 	.byte	0x04, 0x1c
        /*005e*/ 	.short	(.L_18 - .L_17)


	//   ....[0]....
.L_17:
        /*0060*/ 	.word	0x00000370


	//   ....[1]....
        /*0064*/ 	.word	0x00000500


	//----- nvinfo : EIATTR_CRS_STACK_SIZE
	.align		4
.L_18:
        /*0068*/ 	.byte	0x04, 0x1e
        /*006a*/ 	.short	(.L_20 - .L_19)
.L_19:
        /*006c*/ 	.word	0x00000000


	//----- nvinfo : EIATTR_CBANK_PARAM_SIZE
	.align		4
.L_20:
        /*0070*/ 	.byte	0x03, 0x19
        /*0072*/ 	.short	0x0018


	//----- nvinfo : EIATTR_PARAM_CBANK
	.align		4
        /*0074*/ 	.byte	0x04, 0x0a
        /*0076*/ 	.short	(.L_22 - .L_21)
	.align		4
.L_21:
        /*0078*/ 	.word	index@(.nv.constant0.conv2d)
        /*007c*/ 	.short	0x0380
        /*007e*/ 	.short	0x0018


	//----- nvinfo : EIATTR_SW_WAR
	.align		4
.L_22:
        /*0080*/ 	.byte	0x04, 0x36
        /*0082*/ 	.short	(.L_24 - .L_23)
.L_23:
        /*0084*/ 	.word	0x00000008
.L_24:


//--------------------- .nv.callgraph             --------------------------
	.section	.nv.callgraph,"",@"SHT_CUDA_CALLGRAPH"
	.align	4
	.sectionentsize	8
	.align		4
        /*0000*/ 	.word	0x00000000
	.align		4
        /*0004*/ 	.word	0xffffffff
	.align		4
        /*0008*/ 	.word	0x00000000
	.align		4
        /*000c*/ 	.word	0xfffffffe
	.align		4
        /*0010*/ 	.word	0x00000000
	.align		4
        /*0014*/ 	.word	0xfffffffd
	.align		4
        /*0018*/ 	.word	0x00000000
	.align		4
        /*001c*/ 	.word	0xfffffffc


//--------------------- .nv.constant3             --------------------------
	.section	.nv.constant3,"a",@progbits
	.align	4
.nv.constant3:
	.type		d_kernel,@object
	.size		d_kernel,(.L_0 - d_kernel)
d_kernel:
	.zero		36
.L_0:


//--------------------- .text.conv2d              --------------------------
	.section	.text.conv2d,"ax",@progbits
	.align	128
        .global         conv2d
        .type           conv2d,@function
        .size           conv2d,(.L_x_5 - conv2d)
        .other          conv2d,@"STO_CUDA_ENTRY STV_DEFAULT"
conv2d:
.text.conv2d:
[----:B------:R-:W-:Y:S01]  /*0000*/  LDC R1, c[0x0][0x37c] ;  /* 0x0000df00ff017b82 */ /* 0x000fe20000000800 */
[----:B------:R-:W0:Y:S01]  /*0010*/  S2R R10, SR_TID.Y ;  /* 0x00000000000a7919 */ /* 0x000e220000002200 */
[----:B------:R-:W1:Y:S06]  /*0020*/  LDCU.64 UR6, c[0x0][0x390] ;  /* 0x00007200ff0677ac */ /* 0x000e6c0008000a00 */
[----:B------:R-:W2:Y:S01]  /*0030*/  LDC.64 R2, c[0x0][0x380] ;  /* 0x0000e000ff027b82 */ /* 0x000ea20000000a00 */
[----:B------:R-:W0:Y:S01]  /*0040*/  S2R R9, SR_CTAID.Y ;  /* 0x0000000000097919 */ /* 0x000e220000002600 */
[----:B------:R-:W3:Y:S01]  /*0050*/  LDCU.64 UR4, c[0x0][0x358] ;  /* 0x00006b00ff0477ac */ /* 0x000ee20008000a00 */
[----:B------:R-:W4:Y:S01]  /*0060*/  S2R R0, SR_TID.X ;  /* 0x0000000000007919 */ /* 0x000f220000002100 */
[----:B------:R-:W4:Y:S01]  /*0070*/  S2R R5, SR_CTAID.X ;  /* 0x0000000000057919 */ /* 0x000f220000002500 */
[----:B0-----:R-:W-:-:S04]  /*0080*/  LEA R9, R9, R10, 0x4 ;  /* 0x0000000a09097211 */ /* 0x001fc800078e20ff */
[----:B-1----:R-:W-:Y:S02]  /*0090*/  ISETP.GE.AND P0, PT, R9, UR7, PT ;  /* 0x0000000709007c0c */ /* 0x002fe4000bf06270 */
[----:B----4-:R-:W-:-:S04]  /*00a0*/  LEA R8, R5, R0, 0x4 ;  /* 0x0000000005087211 */ /* 0x010fc800078e20ff */
[----:B------:R-:W-:Y:S01]  /*00b0*/  ISETP.LT.AND P0, PT, R8, UR6, !P0 ;  /* 0x0000000608007c0c */ /* 0x000fe2000c701270 */
[----:B------:R-:W-:-:S04]  /*00c0*/  IMAD R5, R9, UR6, R8 ;  /* 0x0000000609057c24 */ /* 0x000fc8000f8e0208 */
[----:B--2---:R-:W-:-:S08]  /*00d0*/  IMAD.WIDE R6, R5, 0x4, R2 ;  /* 0x0000000405067825 */ /* 0x004fd000078e0202 */
[----:B---3--:R-:W2:Y:S01]  /*00e0*/  @P0 LDG.E R15, desc[UR4][R6.64] ;  /* 0x00000004060f0981 */ /* 0x008ea2000c1e1900 */
[----:B------:R-:W-:Y:S01]  /*00f0*/  MOV R4, 0x400 ;  /* 0x0000040000047802 */ /* 0x000fe20000000f00 */
[----:B------:R-:W-:Y:S01]  /*0100*/  BSSY.RECONVERGENT B0, `(.L_x_0) ;  /* 0x0000013000007945 */ /* 0x000fe20003800200 */
[----:B------:R-:W-:Y:S01]  /*0110*/  ISETP.NE.AND P2, PT, R0, RZ, PT ;  /* 0x000000ff0000720c */ /* 0x000fe20003f45270 */
[----:B------:R-:W0:Y:S01]  /*0120*/  S2R R11, SR_CgaCtaId ;  /* 0x00000000000b7919 */ /* 0x000e220000008800 */
[----:B------:R-:W-:Y:S02]  /*0130*/  ISETP.NE.AND P1, PT, R10, RZ, PT ;  /* 0x000000ff0a00720c */ /* 0x000fe40003f25270 */
[----:B0-----:R-:W-:-:S05]  /*0140*/  LEA R11, R11, R4, 0x18 ;  /* 0x000000040b0b7211 */ /* 0x001fca00078ec0ff */
[----:B------:R-:W-:-:S05]  /*0150*/  IMAD R13, R10, 0x48, R11 ;  /* 0x000000480a0d7824 */ /* 0x000fca00078e020b */
[----:B------:R-:W-:-:S05]  /*0160*/  LEA R4, R0, R13, 0x2 ;  /* 0x0000000d00047211 */ /* 0x000fca00078e10ff */
[----:B--2---:R0:W-:Y:S04]  /*0170*/  @P0 STS [R4+0x4c], R15 ;  /* 0x00004c0f04000388 */ /* 0x0041e80000000800 */
[----:B------:R0:W-:Y:S01]  /*0180*/  @!P0 STS [R4+0x4c], RZ ;  /* 0x00004cff04008388 */ /* 0x0001e20000000800 */
[----:B------:R-:W-:Y:S05]  /*0190*/  @P2 BRA `(.L_x_1) ;  /* 0x0000000000242947 */ /* 0x000fea0003800000 */
[C---:B------:R-:W-:Y:S01]  /*01a0*/  IADD3 R10, PT, PT, R8.reuse, 0x10, RZ ;  /* 0x00000010080a7810 */ /* 0x040fe20007ffe0ff */
[----:B------:R-:W-:Y:S01]  /*01b0*/  HFMA2 R12, -RZ, RZ, 0, 0 ;  /* 0x00000000ff0c7431 */ /* 0x000fe200000001ff */
[----:B------:R-:W-:Y:S02]  /*01c0*/  ISETP.GE.AND P2, PT, R8, 0x1, PT ;  /* 0x000000010800780c */ /* 0x000fe40003f46270 */
[----:B------:R-:W-:Y:S01]  /*01d0*/  ISETP.GE.AND P3, PT, R10, UR6, PT ;  /* 0x000000060a007c0c */ /* 0x000fe2000bf66270 */
[----:B------:R-:W-:-:S10]  /*01e0*/  IMAD.MOV.U32 R10, RZ, RZ, RZ ;  /* 0x000000ffff0a7224 */ /* 0x000fd400078e00ff */
[----:B------:R-:W2:Y:S04]  /*01f0*/  @P2 LDG.E R10, desc[UR4][R6.64+-0x4] ;  /* 0xfffffc04060a2981 */ /* 0x000ea8000c1e1900 */
[----:B------:R-:W3:Y:S04]  /*0200*/  @!P3 LDG.E R12, desc[UR4][R6.64+0x40] ;  /* 0x00004004060cb981 */ /* 0x000ee8000c1e1900 */
[----:B--2---:R1:W-:Y:S04]  /*0210*/  STS [R13+0x48], R10 ;  /* 0x0000480a0d007388 */ /* 0x0043e80000000800 */
[----:B---3--:R1:W-:Y:S02]  /*0220*/  STS [R13+0x8c], R12 ;  /* 0x00008c0c0d007388 */ /* 0x0083e40000000800 */
.L_x_1:
[----:B------:R-:W-:Y:S05]  /*0230*/  BSYNC.RECONVERGENT B0 ;  /* 0x0000000000007941 */ /* 0x000fea0003800200 */
.L_x_0:
[----:B------:R-:W-:Y:S04]  /*0240*/  BSSY.RECONVERGENT B0, `(.L_x_2) ;  /* 0x0000011000007945 */ /* 0x000fe80003800200 */
[----:B------:R-:W-:Y:S05]  /*0250*/  @P1 BRA `(.L_x_3) ;  /* 0x00000000003c1947 */ /* 0x000fea0003800000 */
[C---:B------:R-:W-:Y:S01]  /*0260*/  ISETP.NE.AND P1, PT, R9.reuse, RZ, PT ;  /* 0x000000ff0900720c */ /* 0x040fe20003f25270 */
[----:B-1----:R-:W-:Y:S01]  /*0270*/  HFMA2 R10, -RZ, RZ, 0, 0 ;  /* 0x00000000ff0a7431 */ /* 0x002fe200000001ff */
[----:B------:R-:W-:-:S04]  /*0280*/  IADD3 R13, PT, PT, R9, 0x10, RZ ;  /* 0x00000010090d7810 */ /* 0x000fc80007ffe0ff */
[----:B------:R-:W-:-:S07]  /*0290*/  ISETP.GE.AND P2, PT, R13, UR7, PT ;  /* 0x000000070d007c0c */ /* 0x000fce000bf46270 */
[----:B------:R-:W-:-:S04]  /*02a0*/  @P1 VIADD R9, R9, 0xffffffff ;  /* 0xffffffff09091836 */ /* 0x000fc80000000000 */
[--C-:B------:R-:W-:Y:S02]  /*02b0*/  @P1 IMAD R7, R9, UR6, R8.reuse ;  /* 0x0000000609071c24 */ /* 0x100fe4000f8e0208 */
[----:B------:R-:W-:Y:S01]  /*02c0*/  @!P2 IMAD R13, R13, UR6, R8 ;  /* 0x000000060d0dac24 */ /* 0x000fe2000f8e0208 */
[----:B------:R-:W-:Y:S01]  /*02d0*/  MOV R8, RZ ;  /* 0x000000ff00087202 */ /* 0x000fe20000000f00 */
[----:B------:R-:W-:-:S04]  /*02e0*/  @P1 IMAD.WIDE R6, R7, 0x4, R2 ;  /* 0x0000000407061825 */ /* 0x000fc800078e0202 */
[----:B------:R-:W-:Y:S01]  /*02f0*/  @!P2 IMAD.WIDE R2, R13, 0x4, R2 ;  /* 0x000000040d02a825 */ /* 0x000fe200078e0202 */
[----:B------:R-:W2:Y:S04]  /*0300*/  @P1 LDG.E R8, desc[UR4][R6.64] ;  /* 0x0000000406081981 */ /* 0x000ea8000c1e1900 */
[----:B------:R-:W3:Y:S01]  /*0310*/  @!P2 LDG.E R10, desc[UR4][R2.64] ;  /* 0x00000004020aa981 */ /* 0x000ee2000c1e1900 */
[----:B------:R-:W-:-:S05]  /*0320*/  LEA R11, R0, R11, 0x2 ;  /* 0x0000000b000b7211 */ /* 0x000fca00078e10ff */
[----:B--2---:R2:W-:Y:S04]  /*0330*/  STS [R11+0x4], R8 ;  /* 0x000004080b007388 */ /* 0x0045e80000000800 */
[----:B---3--:R2:W-:Y:S02]  /*0340*/  STS [R11+0x4cc], R10 ;  /* 0x0004cc0a0b007388 */ /* 0x0085e40000000800 */
.L_x_3:
[----:B------:R-:W-:Y:S05]  /*0350*/  BSYNC.RECONVERGENT B0 ;  /* 0x0000000000007941 */ /* 0x000fea0003800200 */
.L_x_2:
[----:B------:R-:W-:Y:S06]  /*0360*/  BAR.SYNC.DEFER_BLOCKING 0x0 ;  /* 0x0000000000007b1d */ /* 0x000fec0000010000 */
[----:B------:R-:W-:Y:S05]  /*0370*/  @!P0 EXIT ;  /* 0x000000000000894d */ /* 0x000fea0003800000 */
[----:B------:R-:W3:Y:S01]  /*0380*/  LDS R0, [R4] ;  /* 0x0000000004007984 */ /* 0x000ee20000000800 */
[----:B------:R-:W3:Y:S03]  /*0390*/  LDCU.128 UR8, c[0x3][URZ] ;  /* 0x00c00000ff0877ac */ /* 0x000ee60008000c00 */
[----:B------:R-:W4:Y:S01]  /*03a0*/  LDS R3, [R4+0x4] ;  /* 0x0000040004037984 */ /* 0x000f220000000800 */
[----:B------:R-:W5:Y:S03]  /*03b0*/  LDCU.128 UR12, c[0x3][0x10] ;  /* 0x00c00200ff0c77ac */ /* 0x000f660008000c00 */
[----:B------:R-:W5:Y:S01]  /*03c0*/  LDS R7, [R4+0x8] ;  /* 0x0000080004077984 */ /* 0x000f620000000800 */
[----:B------:R-:W5:Y:S03]  /*03d0*/  LDCU UR6, c[0x3][0x20] ;  /* 0x00c00400ff0677ac */ /* 0x000f660008000800 */
[----:B------:R-:W5:Y:S04]  /*03e0*/  LDS R9, [R4+0x48] ;  /* 0x0000480004097984 */ /* 0x000f680000000800 */
[----:B--2---:R-:W2:Y:S04]  /*03f0*/  LDS R11, [R4+0x4c] ;  /* 0x00004c00040b7984 */ /* 0x004ea80000000800 */
[----:B-1----:R-:W1:Y:S04]  /*0400*/  LDS R13, [R4+0x50] ;  /* 0x00005000040d7984 */ /* 0x002e680000000800 */
[----:B0-----:R-:W0:Y:S04]  /*0410*/  LDS R15, [R4+0x90] ;  /* 0x00009000040f7984 */ /* 0x001e280000000800 */
[----:B------:R-:W0:Y:S04]  /*0420*/  LDS R17, [R4+0x94] ;  /* 0x0000940004117984 */ /* 0x000e280000000800 */
[----:B------:R-:W0:Y:S01]  /*0430*/  LDS R19, [R4+0x98] ;  /* 0x0000980004137984 */ /* 0x000e220000000800 */
[----:B---3--:R-:W-:-:S04]  /*0440*/  FFMA R0, R0, UR8, RZ ;  /* 0x0000000800007c23 */ /* 0x008fc800080000ff */
[----:B----4-:R-:W-:Y:S02]  /*0450*/  FFMA R0, R3, UR9, R0 ;  /* 0x0000000903007c23 */ /* 0x010fe40008000000 */
[----:B------:R-:W3:Y:S02]  /*0460*/  LDC.64 R2, c[0x0][0x388] ;  /* 0x0000e200ff027b82 */ /* 0x000ee40000000a00 */
[----:B-----5:R-:W-:-:S04]  /*0470*/  FFMA R0, R7, UR10, R0 ;  /* 0x0000000a07007c23 */ /* 0x020fc80008000000 */
[----:B------:R-:W-:-:S04]  /*0480*/  FFMA R0, R9, UR11, R0 ;  /* 0x0000000b09007c23 */ /* 0x000fc80008000000 */
[----:B--2---:R-:W-:-:S04]  /*0490*/  FFMA R0, R11, UR12, R0 ;  /* 0x0000000c0b007c23 */ /* 0x004fc80008000000 */
[----:B-1----:R-:W-:-:S04]  /*04a0*/  FFMA R0, R13, UR13, R0 ;  /* 0x0000000d0d007c23 */ /* 0x002fc80008000000 */
[----:B0-----:R-:W-:-:S04]  /*04b0*/  FFMA R0, R15, UR14, R0 ;  /* 0x0000000e0f007c23 */ /* 0x001fc80008000000 */
[----:B------:R-:W-:Y:S01]  /*04c0*/  FFMA R0, R17, UR15, R0 ;  /* 0x0000000f11007c23 */ /* 0x000fe20008000000 */
[----:B---3--:R-:W-:-:S04]  /*04d0*/  IMAD.WIDE R2, R5, 0x4, R2 ;  /* 0x0000000405027825 */ /* 0x008fc800078e0202 */
[----:B------:R-:W-:-:S05]  /*04e0*/  FFMA R19, R19, UR6, R0 ;  /* 0x0000000613137c23 */ /* 0x000fca0008000000 */
[----:B------:R-:W-:Y:S01]  /*04f0*/  STG.E desc[UR4][R2.64], R19 ;  /* 0x0000001302007986 */ /* 0x000fe2000c101904 */
[----:B------:R-:W-:Y:S05]  /*0500*/  EXIT ;  /* 0x000000000000794d */ /* 0x000fea0003800000 */
.L_x_4:
[----:B------:R-:W-:-:S00]  /*0510*/  BRA `(.L_x_4) ;  /* 0xfffffffc00fc7947 */ /* 0x000fc0000383ffff */
[----:B------:R-:W-:-:S00]  /*0520*/  NOP ;  /* 0x0000000000007918 */ /* 0x000fc00000000000 */
        /* <DEDUP_REMOVED lines=13> */
.L_x_5:


//--------------------- .nv.shared.conv2d         --------------------------
	.section	.nv.shared.conv2d,"aw",@nobits
	.sectionflags	@""
	.align	4
.nv.shared.conv2d:
	.zero		2320


//--------------------- .nv.shared.reserved.0     --------------------------
	.section	.nv.shared.reserved.0,"aw",@nobits
	.weak		__nv_reservedSMEM_offset_0_alias
	.size		__nv_reservedSMEM_offset_0_alias, 0, 64
	.other		__nv_reservedSMEM_offset_0_alias,@"STO_CUDA_RESERVED_SHARED STV_DEFAULT"
__nv_reservedSMEM_offset_0_alias:
	.zero		0
	.zero		64


//--------------------- .nv.constant0.conv2d      --------------------------
	.section	.nv.constant0.conv2d,"a",@progbits
	.sectionflags	@""
	.align	4
.nv.constant0.conv2d:
	.zero		920


//--------------------- SYMBOLS --------------------------

	.type		.nv.reservedSmem.offset0,@object
	.size		.nv.reservedSmem.offset0,0x4
	.type		.nv.reservedSmem.cap,@object
	.size		.nv.reservedSmem.cap,0x4
